//
// Generated by NVIDIA NVVM Compiler
//
// Compiler Build ID: CL-36424714
// Cuda compilation tools, release 13.0, V13.0.88
// Based on NVVM 20.0.0
//

.version 9.0
.target sm_100
.address_size 64

	// .globl	_Z5helloPfPd
.extern .func  (.param .b32 func_retval0) vprintf
(
	.param .b64 vprintf_param_0,
	.param .b64 vprintf_param_1
)
;
.global .align 1 .b8 $str[34] = {72, 101, 108, 108, 111, 32, 102, 114, 111, 109, 32, 98, 108, 111, 99, 107, 58, 32, 37, 117, 44, 32, 116, 104, 114, 101, 97, 100, 58, 32, 37, 117, 10};

.visible .entry _Z5helloPfPd(
	.param .u64 .ptr .align 1 _Z5helloPfPd_param_0,
	.param .u64 .ptr .align 1 _Z5helloPfPd_param_1
)
{
	.local .align 8 .b8 	__local_depot0[8];
	.reg .b64 	%SP;
	.reg .b64 	%SPL;
	.reg .pred 	%p<2>;
	.reg .b32 	%r<6>;
	.reg .b32 	%f<3>;
	.reg .b64 	%rd<9>;
	.reg .b64 	%fd<3>;

	mov.u64 	%SPL, __local_depot0;
	cvta.local.u64 	%SP, %SPL;
	ld.param.u64 	%rd1, [_Z5helloPfPd_param_0];
	ld.param.u64 	%rd2, [_Z5helloPfPd_param_1];
	add.u64 	%rd3, %SP, 0;
	add.u64 	%rd4, %SPL, 0;
	mov.u32 	%r1, %tid.x;
	mov.u32 	%r2, %ctaid.x;
	st.local.v2.u32 	[%rd4], {%r1, %r2};
	mov.u64 	%rd5, $str;
	cvta.global.u64 	%rd6, %rd5;
	{ // callseq 0, 0
	.param .b64 param0;
	st.param.b64 	[param0], %rd6;
	.param .b64 param1;
	st.param.b64 	[param1], %rd3;
	.param .b32 retval0;
	call.uni (retval0), 
	vprintf, 
	(
	param0, 
	param1
	);
	ld.param.b32 	%r3, [retval0];
	} // callseq 0
	or.b32  	%r5, %r1, %r2;
	setp.ne.s32 	%p1, %r5, 0;
	@%p1 bra 	$L__BB0_2;
	cvta.to.global.u64 	%rd7, %rd1;
	cvta.to.global.u64 	%rd8, %rd2;
	ld.global.f32 	%f1, [%rd7];
	add.f32 	%f2, %f1, 0f40E00000;
	st.global.f32 	[%rd7], %f2;
	ld.global.f64 	%fd1, [%rd8];
	add.f64 	%fd2, %fd1, 0d401C000000000000;
	st.global.f64 	[%rd8], %fd2;
$L__BB0_2:
	ret;

}


// ===== COMPILED SASS (sm_100) =====

	.target	sm_100

	.elftype	@"ET_EXEC"


//--------------------- .note.nv.tkinfo           --------------------------
	.section	.note.nv.tkinfo,"",@"SHT_NOTE"
	.sectionflags	@"SHF_NOTE_NV_TKINFO"
	.tkinfo
        /*0018*/ 	.word	0x00000002
        /*0030*/ 	.string	""
        /*0030*/ 	.string	"ptxas"
        /*0030*/ 	.string	"Cuda compilation tools, release 13.0, V13.0.88"
        /*0030*/ 	.string	"Build cuda_13.0.r13.0/compiler.36424714_0"
        /*0030*/ 	.string	"-arch sm_100 -m 64 "



//--------------------- .note.nv.cuinfo           --------------------------
	.section	.note.nv.cuinfo,"",@"SHT_NOTE"
	.sectionflags	@"SHF_NOTE_NV_CUINFO"
        /*0018*/ 	.short	0x0002
        /*001a*/ 	.short	0x0064
        /*001c*/ 	.short	0x0082
	.zero		2


//--------------------- .nv.info                  --------------------------
	.section	.nv.info,"",@"SHT_CUDA_INFO"
	.align	4


	//----- nvinfo : EIATTR_REGCOUNT
	.align		4
        /*0000*/ 	.byte	0x04, 0x2f
        /*0002*/ 	.short	(.L_2 - .L_1)
	.align		4
.L_1:
        /*0004*/ 	.word	index@(_Z5helloPfPd)
        /*0008*/ 	.word	0x00000018


	//----- nvinfo : EIATTR_FRAME_SIZE
	.align		4
.L_2:
        /*000c*/ 	.byte	0x04, 0x11
        /*000e*/ 	.short	(.L_4 - .L_3)
	.align		4
.L_3:
        /*0010*/ 	.word	index@(_Z5helloPfPd)
        /*0014*/ 	.word	0x00000008


	//----- nvinfo : EIATTR_MIN_STACK_SIZE
	.align		4
.L_4:
        /*0018*/ 	.byte	0x04, 0x12
        /*001a*/ 	.short	(.L_6 - .L_5)
	.align		4
.L_5:
        /*001c*/ 	.word	index@(_Z5helloPfPd)
        /*0020*/ 	.word	0x00000008
.L_6:


//--------------------- .nv.compat                --------------------------
	.section	.nv.compat,"",@"SHT_CUDA_COMPAT_INFO"
	.align	4
        /*0000*/ 	.byte	0x02, 0x09, 0x00, 0x00, 0x02, 0x02, 0x01, 0x00, 0x02, 0x05, 0x05, 0x00, 0x03, 0x07, 0x01, 0x01
        /*0010*/ 	.byte	0x02, 0x03, 0x00, 0x00, 0x02, 0x06, 0x01, 0x00, 0x04, 0x0b, 0x08, 0x00, 0x01, 0x00, 0x00, 0x00
        /*0020*/ 	.byte	0x00, 0x00, 0x00, 0x00


//--------------------- .nv.info._Z5helloPfPd     --------------------------
	.section	.nv.info._Z5helloPfPd,"",@"SHT_CUDA_INFO"
	.sectionflags	@""
	.align	4


	//----- nvinfo : EIATTR_CUDA_API_VERSION
	.align		4
        /*0000*/ 	.byte	0x04, 0x37
        /*0002*/ 	.short	(.L_8 - .L_7)
.L_7:
        /*0004*/ 	.word	0x00000082


	//----- nvinfo : EIATTR_KPARAM_INFO
	.align		4
.L_8:
        /*0008*/ 	.byte	0x04, 0x17
        /*000a*/ 	.short	(.L_10 - .L_9)
.L_9:
        /*000c*/ 	.word	0x00000000
        /*0010*/ 	.short	0x0001
        /*0012*/ 	.short	0x0008
        /*0014*/ 	.byte	0x00, 0xf5, 0x21, 0x00


	//----- nvinfo : EIATTR_KPARAM_INFO
	.align		4
.L_10:
        /*0018*/ 	.byte	0x04, 0x17
        /*001a*/ 	.short	(.L_12 - .L_11)
.L_11:
        /*001c*/ 	.word	0x00000000
        /*0020*/ 	.short	0x0000
        /*0022*/ 	.short	0x0000
        /*0024*/ 	.byte	0x00, 0xf5, 0x21, 0x00


	//----- nvinfo : EIATTR_SPARSE_MMA_MASK
	.align		4
.L_12:
        /*0028*/ 	.byte	0x03, 0x50
        /*002a*/ 	.short	0x0000


	//----- nvinfo : EIATTR_MAXREG_COUNT
	.align		4
        /*002c*/ 	.byte	0x03, 0x1b
        /*002e*/ 	.short	0x00ff


	//----- nvinfo : EIATTR_EXTERNS
	.align		4
        /*0030*/ 	.byte	0x04, 0x0f
        /*0032*/ 	.short	(.L_14 - .L_13)


	//   ....[0]....
	.align		4
.L_13:
        /*0034*/ 	.word	index@(vprintf)


	//----- nvinfo : EIATTR_MERCURY_ISA_VERSION
	.align		4
.L_14:
        /*0038*/ 	.byte	0x03, 0x5f
        /*003a*/ 	.short	0x0101


	//----- nvinfo : EIATTR_VRC_CTA_INIT_COUNT
	.align		4
        /*003c*/ 	.byte	0x02, 0x4a
	.zero		1
	.zero		1


	//----- nvinfo : EIATTR_SYSCALL_OFFSETS
	.align		4
        /*0040*/ 	.byte	0x04, 0x46
        /*0042*/ 	.short	(.L_16 - .L_15)


	//   ....[0]....
.L_15:
        /*0044*/ 	.word	0x000000f0


	//----- nvinfo : EIATTR_EXIT_INSTR_OFFSETS
	.align		4
.L_16:
        /*0048*/ 	.byte	0x04, 0x1c
        /*004a*/ 	.short	(.L_18 - .L_17)


	//   ....[0]....
.L_17:
        /*004c*/ 	.word	0x00000110


	//   ....[1]....
        /*0050*/ 	.word	0x000001b0


	//----- nvinfo : EIATTR_CRS_STACK_SIZE
	.align		4
.L_18:
        /*0054*/ 	.byte	0x04, 0x1e
        /*0056*/ 	.short	(.L_20 - .L_19)
.L_19:
        /*0058*/ 	.word	0x00000000


	//----- nvinfo : EIATTR_CBANK_PARAM_SIZE
	.align		4
.L_20:
        /*005c*/ 	.byte	0x03, 0x19
        /*005e*/ 	.short	0x0010


	//----- nvinfo : EIATTR_PARAM_CBANK
	.align		4
        /*0060*/ 	.byte	0x04, 0x0a
        /*0062*/ 	.short	(.L_22 - .L_21)
	.align		4
.L_21:
        /*0064*/ 	.word	index@(.nv.constant0._Z5helloPfPd)
        /*0068*/ 	.short	0x0380
        /*006a*/ 	.short	0x0010


	//----- nvinfo : EIATTR_SW_WAR
	.align		4
.L_22:
        /*006c*/ 	.byte	0x04, 0x36
        /*006e*/ 	.short	(.L_24 - .L_23)
.L_23:
        /*0070*/ 	.word	0x00000008
.L_24:


//--------------------- .nv.callgraph             --------------------------
	.section	.nv.callgraph,"",@"SHT_CUDA_CALLGRAPH"
	.align	4
	.sectionentsize	8
	.align		4
        /*0000*/ 	.word	0x00000000
	.align		4
        /*0004*/ 	.word	0xffffffff
	.align		4
        /*0008*/ 	.word	index@(_Z5helloPfPd)
	.align		4
        /*000c*/ 	.word	index@(vprintf)
	.align		4
        /*0010*/ 	.word	0x00000000
	.align		4
        /*0014*/ 	.word	0xfffffffe
	.align		4
        /*0018*/ 	.word	0x00000000
	.align		4
        /*001c*/ 	.word	0xfffffffd
	.align		4
        /*0020*/ 	.word	0x00000000
	.align		4
        /*0024*/ 	.word	0xfffffffc


//--------------------- .nv.constant4             --------------------------
	.section	.nv.constant4,"a",@progbits
	.align	8
	.align		8
.nv.constant4:
        /*0000*/ 	.dword	vprintf
	.align		8
        /*0008*/ 	.dword	$str


//--------------------- .text._Z5helloPfPd        --------------------------
	.section	.text._Z5helloPfPd,"ax",@progbits
	.align	128
        .global         _Z5helloPfPd
        .type           _Z5helloPfPd,@function
        .size           _Z5helloPfPd,(.L_x_2 - _Z5helloPfPd)
        .other          _Z5helloPfPd,@"STO_CUDA_ENTRY STV_DEFAULT"
_Z5helloPfPd:
.text._Z5helloPfPd:
[----:B------:R-:W0:Y:S01]  /*0000*/  LDC R1, c[0x0][0x37c] ;  /* 0x0000df00ff017b82 */ /* 0x000e220000000800 */
[----:B------:R-:W1:Y:S01]  /*0010*/  S2R R16, SR_TID.X ;  /* 0x0000000000107919 */ /* 0x000e620000002100 */
[----:B0-----:R-:W-:Y:S01]  /*0020*/  VIADD R1, R1, 0xfffffff8 ;  /* 0xfffffff801017836 */ /* 0x001fe20000000000 */
[----:B------:R-:W-:Y:S01]  /*0030*/  MOV R0, 0x0 ;  /* 0x0000000000007802 */ /* 0x000fe20000000f00 */
[----:B------:R-:W0:Y:S01]  /*0040*/  LDCU UR4, c[0x0][0x2f8] ;  /* 0x00005f00ff0477ac */ /* 0x000e220008000800 */
[----:B------:R-:W1:Y:S03]  /*0050*/  S2R R17, SR_CTAID.X ;  /* 0x0000000000117919 */ /* 0x000e660000002500 */
[----:B------:R2:W3:Y:S01]  /*0060*/  LDC.64 R2, c[0x4][R0] ;  /* 0x0100000000027b82 */ /* 0x0004e20000000a00 */
[----:B------:R-:W4:Y:S01]  /*0070*/  LDCU.64 UR6, c[0x4][0x8] ;  /* 0x01000100ff0677ac */ /* 0x000f220008000a00 */
[----:B------:R-:W5:Y:S01]  /*0080*/  LDCU UR5, c[0x0][0x2fc] ;  /* 0x00005f80ff0577ac */ /* 0x000f620008000800 */
[----:B0-----:R-:W-:Y:S01]  /*0090*/  IADD3 R6, P0, PT, R1, UR4, RZ ;  /* 0x0000000401067c10 */ /* 0x001fe2000ff1e0ff */
[----:B----4-:R-:W-:Y:S01]  /*00a0*/  IMAD.U32 R4, RZ, RZ, UR6 ;  /* 0x00000006ff047e24 */ /* 0x010fe2000f8e00ff */
[----:B------:R-:W-:-:S03]  /*00b0*/  MOV R5, UR7 ;  /* 0x0000000700057c02 */ /* 0x000fc60008000f00 */
[----:B-----5:R-:W-:Y:S01]  /*00c0*/  IMAD.X R7, RZ, RZ, UR5, P0 ;  /* 0x00000005ff077e24 */ /* 0x020fe200080e06ff */
[----:B-1----:R2:W-:Y:S07]  /*00d0*/  STL.64 [R1], R16 ;  /* 0x0000001001007387 */ /* 0x0025ee0000100a00 */
[----:B------:R-:W-:-:S07]  /*00e0*/  LEPC R20, `(.L_x_0) ;  /* 0x000000001014794e */ /* 0x000fce0000000000 */
[----:B--23--:R-:W-:Y:S05]  /*00f0*/  CALL.ABS.NOINC R2 ;  /* 0x0000000002007343 */ /* 0x00cfea0003c00000 */
.L_x_0:
[----:B------:R-:W-:-:S13]  /*0100*/  LOP3.LUT P0, RZ, R16, R17, RZ, 0xfc, !PT ;  /* 0x0000001110ff7212 */ /* 0x000fda000780fcff */
[----:B------:R-:W-:Y:S05]  /*0110*/  @P0 EXIT ;  /* 0x000000000000094d */ /* 0x000fea0003800000 */
[----:B------:R-:W0:Y:S01]  /*0120*/  LDC.64 R2, c[0x0][0x380] ;  /* 0x0000e000ff027b82 */ /* 0x000e220000000a00 */
[----:B------:R-:W0:Y:S02]  /*0130*/  LDCU.64 UR4, c[0x0][0x358] ;  /* 0x00006b00ff0477ac */ /* 0x000e240008000a00 */
[----:B0-----:R-:W2:Y:S05]  /*0140*/  LDG.E R0, desc[UR4][R2.64] ;  /* 0x0000000402007981 */ /* 0x001eaa000c1e1900 */
[----:B------:R-:W0:Y:S01]  /*0150*/  LDC.64 R4, c[0x0][0x388] ;  /* 0x0000e200ff047b82 */ /* 0x000e220000000a00 */
[----:B--2---:R-:W-:-:S05]  /*0160*/  FADD R9, R0, 7 ;  /* 0x40e0000000097421 */ /* 0x004fca0000000000 */
[----:B------:R-:W-:Y:S04]  /*0170*/  STG.E desc[UR4][R2.64], R9 ;  /* 0x0000000902007986 */ /* 0x000fe8000c101904 */
[----:B0-----:R-:W2:Y:S02]  /*0180*/  LDG.E.64 R6, desc[UR4][R4.64] ;  /* 0x0000000404067981 */ /* 0x001ea4000c1e1b00 */
[----:B--2---:R-:W-:-:S07]  /*0190*/  DADD R6, R6, 7 ;  /* 0x401c000006067429 */ /* 0x004fce0000000000 */
[----:B------:R-:W-:Y:S01]  /*01a0*/  STG.E.64 desc[UR4][R4.64], R6 ;  /* 0x0000000604007986 */ /* 0x000fe2000c101b04 */
[----:B------:R-:W-:Y:S05]  /*01b0*/  EXIT ;  /* 0x000000000000794d */ /* 0x000fea0003800000 */
.L_x_1:
[----:B------:R-:W-:-:S00]  /*01c0*/  BRA `(.L_x_1) ;  /* 0xfffffffc00fc7947 */ /* 0x000fc0000383ffff */
[----:B------:R-:W-:-:S00]  /*01d0*/  NOP ;  /* 0x0000000000007918 */ /* 0x000fc00000000000 */
        /* <DEDUP_REMOVED lines=10> */
.L_x_2:


//--------------------- .nv.global.init           --------------------------
	.section	.nv.global.init,"aw",@progbits
.nv.global.init:
	.type		$str,@object
	.size		$str,(.L_0 - $str)
$str:
        /*0000*/ 	.byte	0x48, 0x65, 0x6c, 0x6c, 0x6f, 0x20, 0x66, 0x72, 0x6f, 0x6d, 0x20, 0x62, 0x6c, 0x6f, 0x63, 0x6b
        /*0010*/ 	.byte	0x3a, 0x20, 0x25, 0x75, 0x2c, 0x20, 0x74, 0x68, 0x72, 0x65, 0x61, 0x64, 0x3a, 0x20, 0x25, 0x75
        /*0020*/ 	.byte	0x0a, 0x00
.L_0:


//--------------------- .nv.shared.reserved.0     --------------------------
	.section	.nv.shared.reserved.0,"aw",@nobits
	.weak		__nv_reservedSMEM_offset_0_alias
	.size		__nv_reservedSMEM_offset_0_alias, 0, 64
	.other		__nv_reservedSMEM_offset_0_alias,@"STO_CUDA_RESERVED_SHARED STV_DEFAULT"
__nv_reservedSMEM_offset_0_alias:
	.zero		0
	.zero		64


//--------------------- .nv.constant0._Z5helloPfPd --------------------------
	.section	.nv.constant0._Z5helloPfPd,"a",@progbits
	.sectionflags	@""
	.align	4
.nv.constant0._Z5helloPfPd:
	.zero		912


//--------------------- SYMBOLS --------------------------

	.type		.nv.reservedSmem.offset0,@object
	.size		.nv.reservedSmem.offset0,0x4
	.type		vprintf,@function
